//
// Generated by NVIDIA NVVM Compiler
//
// Compiler Build ID: CL-36424714
// Cuda compilation tools, release 13.0, V13.0.88
// Based on NVVM 20.0.0
//

.version 9.0
.target sm_100
.address_size 64

	// .globl	_Z3addPiS_S_S_S_S_S_S_S_S_S_S_
.global .align 4 .b8 precalc_xorwow_matrix[102400];
.global .align 4 .b8 precalc_xorwow_offset_matrix[102400];
.global .align 4 .b8 mrg32k3aM1[2304];
.global .align 4 .b8 mrg32k3aM2[2304];
.global .align 4 .b8 mrg32k3aM1SubSeq[2016];
.global .align 4 .b8 mrg32k3aM2SubSeq[2016];
.global .align 4 .b8 mrg32k3aM1Seq[2304];
.global .align 4 .b8 mrg32k3aM2Seq[2304];
.const .align 8 .b8 __cr_lgamma_table[72];

.visible .entry _Z3addPiS_S_S_S_S_S_S_S_S_S_S_(
	.param .u64 .ptr .align 1 _Z3addPiS_S_S_S_S_S_S_S_S_S_S__param_0,
	.param .u64 .ptr .align 1 _Z3addPiS_S_S_S_S_S_S_S_S_S_S__param_1,
	.param .u64 .ptr .align 1 _Z3addPiS_S_S_S_S_S_S_S_S_S_S__param_2,
	.param .u64 .ptr .align 1 _Z3addPiS_S_S_S_S_S_S_S_S_S_S__param_3,
	.param .u64 .ptr .align 1 _Z3addPiS_S_S_S_S_S_S_S_S_S_S__param_4,
	.param .u64 .ptr .align 1 _Z3addPiS_S_S_S_S_S_S_S_S_S_S__param_5,
	.param .u64 .ptr .align 1 _Z3addPiS_S_S_S_S_S_S_S_S_S_S__param_6,
	.param .u64 .ptr .align 1 _Z3addPiS_S_S_S_S_S_S_S_S_S_S__param_7,
	.param .u64 .ptr .align 1 _Z3addPiS_S_S_S_S_S_S_S_S_S_S__param_8,
	.param .u64 .ptr .align 1 _Z3addPiS_S_S_S_S_S_S_S_S_S_S__param_9,
	.param .u64 .ptr .align 1 _Z3addPiS_S_S_S_S_S_S_S_S_S_S__param_10,
	.param .u64 .ptr .align 1 _Z3addPiS_S_S_S_S_S_S_S_S_S_S__param_11
)
{
	.reg .b32 	%r<13>;
	.reg .b64 	%rd<25>;

	ld.param.u64 	%rd1, [_Z3addPiS_S_S_S_S_S_S_S_S_S_S__param_0];
	ld.param.u64 	%rd2, [_Z3addPiS_S_S_S_S_S_S_S_S_S_S__param_1];
	ld.param.u64 	%rd3, [_Z3addPiS_S_S_S_S_S_S_S_S_S_S__param_2];
	ld.param.u64 	%rd4, [_Z3addPiS_S_S_S_S_S_S_S_S_S_S__param_3];
	ld.param.u64 	%rd5, [_Z3addPiS_S_S_S_S_S_S_S_S_S_S__param_4];
	ld.param.u64 	%rd6, [_Z3addPiS_S_S_S_S_S_S_S_S_S_S__param_5];
	ld.param.u64 	%rd7, [_Z3addPiS_S_S_S_S_S_S_S_S_S_S__param_6];
	ld.param.u64 	%rd8, [_Z3addPiS_S_S_S_S_S_S_S_S_S_S__param_7];
	ld.param.u64 	%rd9, [_Z3addPiS_S_S_S_S_S_S_S_S_S_S__param_8];
	ld.param.u64 	%rd10, [_Z3addPiS_S_S_S_S_S_S_S_S_S_S__param_9];
	ld.param.u64 	%rd11, [_Z3addPiS_S_S_S_S_S_S_S_S_S_S__param_10];
	ld.param.u64 	%rd12, [_Z3addPiS_S_S_S_S_S_S_S_S_S_S__param_11];
	cvta.to.global.u64 	%rd13, %rd12;
	cvta.to.global.u64 	%rd14, %rd11;
	cvta.to.global.u64 	%rd15, %rd10;
	cvta.to.global.u64 	%rd16, %rd9;
	cvta.to.global.u64 	%rd17, %rd8;
	cvta.to.global.u64 	%rd18, %rd7;
	cvta.to.global.u64 	%rd19, %rd6;
	cvta.to.global.u64 	%rd20, %rd5;
	cvta.to.global.u64 	%rd21, %rd4;
	cvta.to.global.u64 	%rd22, %rd3;
	cvta.to.global.u64 	%rd23, %rd2;
	cvta.to.global.u64 	%rd24, %rd1;
	mov.u32 	%r1, %tid.x;
	st.global.u32 	[%rd24], %r1;
	mov.u32 	%r2, %tid.y;
	st.global.u32 	[%rd23], %r2;
	mov.u32 	%r3, %tid.z;
	st.global.u32 	[%rd22], %r3;
	mov.u32 	%r4, %ctaid.x;
	st.global.u32 	[%rd21], %r4;
	mov.u32 	%r5, %ctaid.y;
	st.global.u32 	[%rd20], %r5;
	mov.u32 	%r6, %ctaid.z;
	st.global.u32 	[%rd19], %r6;
	mov.u32 	%r7, %ntid.x;
	st.global.u32 	[%rd18], %r7;
	mov.u32 	%r8, %ntid.y;
	st.global.u32 	[%rd17], %r8;
	mov.u32 	%r9, %ntid.z;
	st.global.u32 	[%rd16], %r9;
	mov.u32 	%r10, %nctaid.x;
	st.global.u32 	[%rd15], %r10;
	mov.u32 	%r11, %nctaid.y;
	st.global.u32 	[%rd14], %r11;
	mov.u32 	%r12, %nctaid.z;
	st.global.u32 	[%rd13], %r12;
	ret;

}


// ===== COMPILED SASS (sm_100) =====

	.target	sm_100

	.elftype	@"ET_EXEC"


//--------------------- .note.nv.tkinfo           --------------------------
	.section	.note.nv.tkinfo,"",@"SHT_NOTE"
	.sectionflags	@"SHF_NOTE_NV_TKINFO"
	.tkinfo
        /*0018*/ 	.word	0x00000002
        /*0030*/ 	.string	""
        /*0030*/ 	.string	"ptxas"
        /*0030*/ 	.string	"Cuda compilation tools, release 13.0, V13.0.88"
        /*0030*/ 	.string	"Build cuda_13.0.r13.0/compiler.36424714_0"
        /*0030*/ 	.string	"-arch sm_100 -m 64 "



//--------------------- .note.nv.cuinfo           --------------------------
	.section	.note.nv.cuinfo,"",@"SHT_NOTE"
	.sectionflags	@"SHF_NOTE_NV_CUINFO"
        /*0018*/ 	.short	0x0002
        /*001a*/ 	.short	0x0064
        /*001c*/ 	.short	0x0082
	.zero		2


//--------------------- .nv.info                  --------------------------
	.section	.nv.info,"",@"SHT_CUDA_INFO"
	.align	4


	//----- nvinfo : EIATTR_REGCOUNT
	.align		4
        /*0000*/ 	.byte	0x04, 0x2f
        /*0002*/ 	.short	(.L_10 - .L_9)
	.align		4
.L_9:
        /*0004*/ 	.word	index@(_Z3addPiS_S_S_S_S_S_S_S_S_S_S_)
        /*0008*/ 	.word	0x00000020


	//----- nvinfo : EIATTR_FRAME_SIZE
	.align		4
.L_10:
        /*000c*/ 	.byte	0x04, 0x11
        /*000e*/ 	.short	(.L_12 - .L_11)
	.align		4
.L_11:
        /*0010*/ 	.word	index@(_Z3addPiS_S_S_S_S_S_S_S_S_S_S_)
        /*0014*/ 	.word	0x00000000


	//----- nvinfo : EIATTR_MIN_STACK_SIZE
	.align		4
.L_12:
        /*0018*/ 	.byte	0x04, 0x12
        /*001a*/ 	.short	(.L_14 - .L_13)
	.align		4
.L_13:
        /*001c*/ 	.word	index@(_Z3addPiS_S_S_S_S_S_S_S_S_S_S_)
        /*0020*/ 	.word	0x00000000
.L_14:


//--------------------- .nv.compat                --------------------------
	.section	.nv.compat,"",@"SHT_CUDA_COMPAT_INFO"
	.align	4
        /*0000*/ 	.byte	0x02, 0x09, 0x00, 0x00, 0x02, 0x02, 0x01, 0x00, 0x02, 0x05, 0x05, 0x00, 0x03, 0x07, 0x01, 0x01
        /*0010*/ 	.byte	0x02, 0x03, 0x00, 0x00, 0x02, 0x06, 0x01, 0x00, 0x04, 0x0b, 0x08, 0x00, 0x09, 0x00, 0x00, 0x00
        /*0020*/ 	.byte	0x00, 0x00, 0x00, 0x00


//--------------------- .nv.info._Z3addPiS_S_S_S_S_S_S_S_S_S_S_ --------------------------
	.section	.nv.info._Z3addPiS_S_S_S_S_S_S_S_S_S_S_,"",@"SHT_CUDA_INFO"
	.sectionflags	@""
	.align	4


	//----- nvinfo : EIATTR_CUDA_API_VERSION
	.align		4
        /*0000*/ 	.byte	0x04, 0x37
        /*0002*/ 	.short	(.L_16 - .L_15)
.L_15:
        /*0004*/ 	.word	0x00000082


	//----- nvinfo : EIATTR_KPARAM_INFO
	.align		4
.L_16:
        /*0008*/ 	.byte	0x04, 0x17
        /*000a*/ 	.short	(.L_18 - .L_17)
.L_17:
        /*000c*/ 	.word	0x00000000
        /*0010*/ 	.short	0x000b
        /*0012*/ 	.short	0x0058
        /*0014*/ 	.byte	0x00, 0xf5, 0x21, 0x00


	//----- nvinfo : EIATTR_KPARAM_INFO
	.align		4
.L_18:
        /*0018*/ 	.byte	0x04, 0x17
        /*001a*/ 	.short	(.L_20 - .L_19)
.L_19:
        /*001c*/ 	.word	0x00000000
        /*0020*/ 	.short	0x000a
        /*0022*/ 	.short	0x0050
        /*0024*/ 	.byte	0x00, 0xf5, 0x21, 0x00


	//----- nvinfo : EIATTR_KPARAM_INFO
	.align		4
.L_20:
        /*0028*/ 	.byte	0x04, 0x17
        /*002a*/ 	.short	(.L_22 - .L_21)
.L_21:
        /*002c*/ 	.word	0x00000000
        /*0030*/ 	.short	0x0009
        /*0032*/ 	.short	0x0048
        /*0034*/ 	.byte	0x00, 0xf5, 0x21, 0x00


	//----- nvinfo : EIATTR_KPARAM_INFO
	.align		4
.L_22:
        /*0038*/ 	.byte	0x04, 0x17
        /*003a*/ 	.short	(.L_24 - .L_23)
.L_23:
        /*003c*/ 	.word	0x00000000
        /*0040*/ 	.short	0x0008
        /*0042*/ 	.short	0x0040
        /*0044*/ 	.byte	0x00, 0xf5, 0x21, 0x00


	//----- nvinfo : EIATTR_KPARAM_INFO
	.align		4
.L_24:
        /*0048*/ 	.byte	0x04, 0x17
        /*004a*/ 	.short	(.L_26 - .L_25)
.L_25:
        /*004c*/ 	.word	0x00000000
        /*0050*/ 	.short	0x0007
        /*0052*/ 	.short	0x0038
        /*0054*/ 	.byte	0x00, 0xf5, 0x21, 0x00


	//----- nvinfo : EIATTR_KPARAM_INFO
	.align		4
.L_26:
        /*0058*/ 	.byte	0x04, 0x17
        /*005a*/ 	.short	(.L_28 - .L_27)
.L_27:
        /*005c*/ 	.word	0x00000000
        /*0060*/ 	.short	0x0006
        /*0062*/ 	.short	0x0030
        /*0064*/ 	.byte	0x00, 0xf5, 0x21, 0x00


	//----- nvinfo : EIATTR_KPARAM_INFO
	.align		4
.L_28:
        /*0068*/ 	.byte	0x04, 0x17
        /*006a*/ 	.short	(.L_30 - .L_29)
.L_29:
        /*006c*/ 	.word	0x00000000
        /*0070*/ 	.short	0x0005
        /*0072*/ 	.short	0x0028
        /*0074*/ 	.byte	0x00, 0xf5, 0x21, 0x00


	//----- nvinfo : EIATTR_KPARAM_INFO
	.align		4
.L_30:
        /*0078*/ 	.byte	0x04, 0x17
        /*007a*/ 	.short	(.L_32 - .L_31)
.L_31:
        /*007c*/ 	.word	0x00000000
        /*0080*/ 	.short	0x0004
        /*0082*/ 	.short	0x0020
        /*0084*/ 	.byte	0x00, 0xf5, 0x21, 0x00


	//----- nvinfo : EIATTR_KPARAM_INFO
	.align		4
.L_32:
        /*0088*/ 	.byte	0x04, 0x17
        /*008a*/ 	.short	(.L_34 - .L_33)
.L_33:
        /*008c*/ 	.word	0x00000000
        /*0090*/ 	.short	0x0003
        /*0092*/ 	.short	0x0018
        /*0094*/ 	.byte	0x00, 0xf5, 0x21, 0x00


	//----- nvinfo : EIATTR_KPARAM_INFO
	.align		4
.L_34:
        /*0098*/ 	.byte	0x04, 0x17
        /*009a*/ 	.short	(.L_36 - .L_35)
.L_35:
        /*009c*/ 	.word	0x00000000
        /*00a0*/ 	.short	0x0002
        /*00a2*/ 	.short	0x0010
        /*00a4*/ 	.byte	0x00, 0xf5, 0x21, 0x00


	//----- nvinfo : EIATTR_KPARAM_INFO
	.align		4
.L_36:
        /*00a8*/ 	.byte	0x04, 0x17
        /*00aa*/ 	.short	(.L_38 - .L_37)
.L_37:
        /*00ac*/ 	.word	0x00000000
        /*00b0*/ 	.short	0x0001
        /*00b2*/ 	.short	0x0008
        /*00b4*/ 	.byte	0x00, 0xf5, 0x21, 0x00


	//----- nvinfo : EIATTR_KPARAM_INFO
	.align		4
.L_38:
        /*00b8*/ 	.byte	0x04, 0x17
        /*00ba*/ 	.short	(.L_40 - .L_39)
.L_39:
        /*00bc*/ 	.word	0x00000000
        /*00c0*/ 	.short	0x0000
        /*00c2*/ 	.short	0x0000
        /*00c4*/ 	.byte	0x00, 0xf5, 0x21, 0x00


	//----- nvinfo : EIATTR_SPARSE_MMA_MASK
	.align		4
.L_40:
        /*00c8*/ 	.byte	0x03, 0x50
        /*00ca*/ 	.short	0x0000


	//----- nvinfo : EIATTR_MAXREG_COUNT
	.align		4
        /*00cc*/ 	.byte	0x03, 0x1b
        /*00ce*/ 	.short	0x00ff


	//----- nvinfo : EIATTR_MERCURY_ISA_VERSION
	.align		4
        /*00d0*/ 	.byte	0x03, 0x5f
        /*00d2*/ 	.short	0x0101


	//----- nvinfo : EIATTR_VRC_CTA_INIT_COUNT
	.align		4
        /*00d4*/ 	.byte	0x02, 0x4a
	.zero		1
	.zero		1


	//----- nvinfo : EIATTR_EXIT_INSTR_OFFSETS
	.align		4
        /*00d8*/ 	.byte	0x04, 0x1c
        /*00da*/ 	.short	(.L_42 - .L_41)


	//   ....[0]....
.L_41:
        /*00dc*/ 	.word	0x00000260


	//----- nvinfo : EIATTR_CBANK_PARAM_SIZE
	.align		4
.L_42:
        /*00e0*/ 	.byte	0x03, 0x19
        /*00e2*/ 	.short	0x0060


	//----- nvinfo : EIATTR_PARAM_CBANK
	.align		4
        /*00e4*/ 	.byte	0x04, 0x0a
        /*00e6*/ 	.short	(.L_44 - .L_43)
	.align		4
.L_43:
        /*00e8*/ 	.word	index@(.nv.constant0._Z3addPiS_S_S_S_S_S_S_S_S_S_S_)
        /*00ec*/ 	.short	0x0380
        /*00ee*/ 	.short	0x0060


	//----- nvinfo : EIATTR_SW_WAR
	.align		4
.L_44:
        /*00f0*/ 	.byte	0x04, 0x36
        /*00f2*/ 	.short	(.L_46 - .L_45)
.L_45:
        /*00f4*/ 	.word	0x00000008
.L_46:


//--------------------- .nv.callgraph             --------------------------
	.section	.nv.callgraph,"",@"SHT_CUDA_CALLGRAPH"
	.align	4
	.sectionentsize	8
	.align		4
        /*0000*/ 	.word	0x00000000
	.align		4
        /*0004*/ 	.word	0xffffffff
	.align		4
        /*0008*/ 	.word	0x00000000
	.align		4
        /*000c*/ 	.word	0xfffffffe
	.align		4
        /*0010*/ 	.word	0x00000000
	.align		4
        /*0014*/ 	.word	0xfffffffd
	.align		4
        /*0018*/ 	.word	0x00000000
	.align		4
        /*001c*/ 	.word	0xfffffffc


//--------------------- .nv.constant4             --------------------------
	.section	.nv.constant4,"a",@progbits
	.align	8
	.align		8
.nv.constant4:
        /*0000*/ 	.dword	precalc_xorwow_matrix
	.align		8
        /*0008*/ 	.dword	precalc_xorwow_offset_matrix
	.align		8
        /*0010*/ 	.dword	mrg32k3aM1
	.align		8
        /*0018*/ 	.dword	mrg32k3aM2
	.align		8
        /*0020*/ 	.dword	mrg32k3aM1SubSeq
	.align		8
        /*0028*/ 	.dword	mrg32k3aM2SubSeq
	.align		8
        /*0030*/ 	.dword	mrg32k3aM1Seq
	.align		8
        /*0038*/ 	.dword	mrg32k3aM2Seq


//--------------------- .nv.constant3             --------------------------
	.section	.nv.constant3,"a",@progbits
	.align	8
.nv.constant3:
	.type		__cr_lgamma_table,@object
	.size		__cr_lgamma_table,(.L_8 - __cr_lgamma_table)
__cr_lgamma_table:
        /*0000*/ 	.byte	0x00, 0x00, 0x00, 0x00, 0x00, 0x00, 0x00, 0x00, 0x00, 0x00, 0x00, 0x00, 0x00, 0x00, 0x00, 0x00
        /*0010*/ 	.byte	0xef, 0x39, 0xfa, 0xfe, 0x42, 0x2e, 0xe6, 0x3f, 0x02, 0x20, 0x2a, 0xfa, 0x0b, 0xab, 0xfc, 0x3f
        /*0020*/ 	.byte	0xf9, 0x2c, 0x92, 0x7c, 0xa7, 0x6c, 0x09, 0x40, 0xc9, 0x79, 0x44, 0x3c, 0x64, 0x26, 0x13, 0x40
        /*0030*/ 	.byte	0xca, 0x01, 0xcf, 0x3a, 0x27, 0x51, 0x1a, 0x40, 0x30, 0xcc, 0x2d, 0xf3, 0xe1, 0x0c, 0x21, 0x40
        /*0040*/ 	.byte	0x0d, 0xb7, 0xfc, 0x82, 0x8e, 0x35, 0x25, 0x40
.L_8:


//--------------------- .text._Z3addPiS_S_S_S_S_S_S_S_S_S_S_ --------------------------
	.section	.text._Z3addPiS_S_S_S_S_S_S_S_S_S_S_,"ax",@progbits
	.align	128
        .global         _Z3addPiS_S_S_S_S_S_S_S_S_S_S_
        .type           _Z3addPiS_S_S_S_S_S_S_S_S_S_S_,@function
        .size           _Z3addPiS_S_S_S_S_S_S_S_S_S_S_,(.L_x_1 - _Z3addPiS_S_S_S_S_S_S_S_S_S_S_)
        .other          _Z3addPiS_S_S_S_S_S_S_S_S_S_S_,@"STO_CUDA_ENTRY STV_DEFAULT"
_Z3addPiS_S_S_S_S_S_S_S_S_S_S_:
.text._Z3addPiS_S_S_S_S_S_S_S_S_S_S_:
[----:B------:R-:W-:Y:S01]  /*0000*/  LDC R1, c[0x0][0x37c] ;  /* 0x0000df00ff017b82 */ /* 0x000fe20000000800 */
[----:B------:R-:W0:Y:S07]  /*0010*/  S2R R9, SR_TID.X ;  /* 0x0000000000097919 */ /* 0x000e2e0000002100 */
[----:B------:R-:W0:Y:S01]  /*0020*/  LDC.64 R4, c[0x0][0x380] ;  /* 0x0000e000ff047b82 */ /* 0x000e220000000a00 */
[----:B------:R-:W0:Y:S01]  /*0030*/  LDCU.64 UR4, c[0x0][0x358] ;  /* 0x00006b00ff0477ac */ /* 0x000e220008000a00 */
[----:B------:R-:W1:Y:S01]  /*0040*/  S2R R23, SR_TID.Y ;  /* 0x0000000000177919 */ /* 0x000e620000002200 */
[----:B------:R-:W2:Y:S05]  /*0050*/  S2R R25, SR_TID.Z ;  /* 0x0000000000197919 */ /* 0x000eaa0000002300 */
[----:B------:R-:W1:Y:S01]  /*0060*/  LDC.64 R6, c[0x0][0x388] ;  /* 0x0000e200ff067b82 */ /* 0x000e620000000a00 */
[----:B------:R-:W3:Y:S01]  /*0070*/  S2R R27, SR_CTAID.X ;  /* 0x00000000001b7919 */ /* 0x000ee20000002500 */
[----:B------:R-:W4:Y:S06]  /*0080*/  S2R R29, SR_CTAID.Y ;  /* 0x00000000001d7919 */ /* 0x000f2c0000002600 */
[----:B------:R-:W2:Y:S01]  /*0090*/  LDC.64 R18, c[0x0][0x390] ;  /* 0x0000e400ff127b82 */ /* 0x000ea20000000a00 */
[----:B------:R-:W5:Y:S07]  /*00a0*/  S2R R0, SR_CTAID.Z ;  /* 0x0000000000007919 */ /* 0x000f6e0000002700 */
[----:B------:R-:W3:Y:S01]  /*00b0*/  LDC.64 R20, c[0x0][0x398] ;  /* 0x0000e600ff147b82 */ /* 0x000ee20000000a00 */
[----:B0-----:R-:W-:Y:S07]  /*00c0*/  STG.E desc[UR4][R4.64], R9 ;  /* 0x0000000904007986 */ /* 0x001fee000c101904 */
[----:B------:R-:W4:Y:S01]  /*00d0*/  LDC.64 R2, c[0x0][0x3a0] ;  /* 0x0000e800ff027b82 */ /* 0x000f220000000a00 */
[----:B-1----:R-:W-:Y:S07]  /*00e0*/  STG.E desc[UR4][R6.64], R23 ;  /* 0x0000001706007986 */ /* 0x002fee000c101904 */
[----:B------:R-:W5:Y:S01]  /*00f0*/  LDC.64 R16, c[0x0][0x3a8] ;  /* 0x0000ea00ff107b82 */ /* 0x000f620000000a00 */
[----:B--2---:R0:W-:Y:S07]  /*0100*/  STG.E desc[UR4][R18.64], R25 ;  /* 0x0000001912007986 */ /* 0x0041ee000c101904 */
[----:B------:R-:W1:Y:S01]  /*0110*/  LDC R22, c[0x0][0x360] ;  /* 0x0000d800ff167b82 */ /* 0x000e620000000800 */
[----:B---3--:R2:W-:Y:S07]  /*0120*/  STG.E desc[UR4][R20.64], R27 ;  /* 0x0000001b14007986 */ /* 0x0085ee000c101904 */
[----:B------:R-:W1:Y:S01]  /*0130*/  LDC.64 R14, c[0x0][0x3b0] ;  /* 0x0000ec00ff0e7b82 */ /* 0x000e620000000a00 */
[----:B----4-:R-:W-:Y:S07]  /*0140*/  STG.E desc[UR4][R2.64], R29 ;  /* 0x0000001d02007986 */ /* 0x010fee000c101904 */
[----:B------:R-:W3:Y:S01]  /*0150*/  LDC.64 R12, c[0x0][0x3b8] ;  /* 0x0000ee00ff0c7b82 */ /* 0x000ee20000000a00 */
[----:B-----5:R-:W-:Y:S07]  /*0160*/  STG.E desc[UR4][R16.64], R0 ;  /* 0x0000000010007986 */ /* 0x020fee000c101904 */
[----:B0-----:R-:W3:Y:S08]  /*0170*/  LDC R19, c[0x0][0x364] ;  /* 0x0000d900ff137b82 */ /* 0x001ef00000000800 */
[----:B------:R-:W0:Y:S01]  /*0180*/  LDC.64 R10, c[0x0][0x3c0] ;  /* 0x0000f000ff0a7b82 */ /* 0x000e220000000a00 */
[----:B-1----:R-:W-:Y:S07]  /*0190*/  STG.E desc[UR4][R14.64], R22 ;  /* 0x000000160e007986 */ /* 0x002fee000c101904 */
[----:B--2---:R-:W0:Y:S08]  /*01a0*/  LDC R21, c[0x0][0x368] ;  /* 0x0000da00ff157b82 */ /* 0x004e300000000800 */
[----:B------:R-:W1:Y:S01]  /*01b0*/  LDC.64 R8, c[0x0][0x3c8] ;  /* 0x0000f200ff087b82 */ /* 0x000e620000000a00 */
[----:B---3--:R-:W-:Y:S07]  /*01c0*/  STG.E desc[UR4][R12.64], R19 ;  /* 0x000000130c007986 */ /* 0x008fee000c101904 */
[----:B------:R-:W1:Y:S08]  /*01d0*/  LDC R23, c[0x0][0x370] ;  /* 0x0000dc00ff177b82 */ /* 0x000e700000000800 */
[----:B------:R-:W2:Y:S01]  /*01e0*/  LDC.64 R6, c[0x0][0x3d0] ;  /* 0x0000f400ff067b82 */ /* 0x000ea20000000a00 */
[----:B0-----:R-:W-:Y:S07]  /*01f0*/  STG.E desc[UR4][R10.64], R21 ;  /* 0x000000150a007986 */ /* 0x001fee000c101904 */
[----:B------:R-:W2:Y:S08]  /*0200*/  LDC R25, c[0x0][0x374] ;  /* 0x0000dd00ff197b82 */ /* 0x000eb00000000800 */
[----:B------:R-:W0:Y:S01]  /*0210*/  LDC.64 R4, c[0x0][0x3d8] ;  /* 0x0000f600ff047b82 */ /* 0x000e220000000a00 */
[----:B-1----:R-:W-:Y:S07]  /*0220*/  STG.E desc[UR4][R8.64], R23 ;  /* 0x0000001708007986 */ /* 0x002fee000c101904 */
[----:B------:R-:W0:Y:S01]  /*0230*/  LDC R27, c[0x0][0x378] ;  /* 0x0000de00ff1b7b82 */ /* 0x000e220000000800 */
[----:B--2---:R-:W-:Y:S04]  /*0240*/  STG.E desc[UR4][R6.64], R25 ;  /* 0x0000001906007986 */ /* 0x004fe8000c101904 */
[----:B0-----:R-:W-:Y:S01]  /*0250*/  STG.E desc[UR4][R4.64], R27 ;  /* 0x0000001b04007986 */ /* 0x001fe2000c101904 */
[----:B------:R-:W-:Y:S05]  /*0260*/  EXIT ;  /* 0x000000000000794d */ /* 0x000fea0003800000 */
.L_x_0:
[----:B------:R-:W-:-:S00]  /*0270*/  BRA `(.L_x_0) ;  /* 0xfffffffc00fc7947 */ /* 0x000fc0000383ffff */
[----:B------:R-:W-:-:S00]  /*0280*/  NOP ;  /* 0x0000000000007918 */ /* 0x000fc00000000000 */
[----:B------:R-:W-:-:S00]  /*0290*/  NOP ;  /* 0x0000000000007918 */ /* 0x000fc00000000000 */
[----:B------:R-:W-:-:S00]  /*02a0*/  NOP ;  /* 0x0000000000007918 */ /* 0x000fc00000000000 */
[----:B------:R-:W-:-:S00]  /*02b0*/  NOP ;  /* 0x0000000000007918 */ /* 0x000fc00000000000 */
[----:B------:R-:W-:-:S00]  /*02c0*/  NOP ;  /* 0x0000000000007918 */ /* 0x000fc00000000000 */
[----:B------:R-:W-:-:S00]  /*02d0*/  NOP ;  /* 0x0000000000007918 */ /* 0x000fc00000000000 */
[----:B------:R-:W-:-:S00]  /*02e0*/  NOP ;  /* 0x0000000000007918 */ /* 0x000fc00000000000 */
[----:B------:R-:W-:-:S00]  /*02f0*/  NOP ;  /* 0x0000000000007918 */ /* 0x000fc00000000000 */
.L_x_1:


//--------------------- .nv.global.init           --------------------------
	.section	.nv.global.init,"aw",@progbits
	.align	4
.nv.global.init:
	.type		mrg32k3aM1SubSeq,@object
	.size		mrg32k3aM1SubSeq,(mrg32k3aM2SubSeq - mrg32k3aM1SubSeq)
mrg32k3aM1SubSeq:
        /*0000*/ 	.byte	0x0b, 0xcc, 0xee, 0x04, 0x73, 0x29, 0x8b, 0x6f, 0xf6, 0x53, 0x03, 0xf6, 0x23, 0xf6, 0xea, 0xda
        /* <DEDUP_REMOVED lines=125> */
	.type		mrg32k3aM2SubSeq,@object
	.size		mrg32k3aM2SubSeq,(mrg32k3aM1 - mrg32k3aM2SubSeq)
mrg32k3aM2SubSeq:
        /* <DEDUP_REMOVED lines=126> */
	.type		mrg32k3aM1,@object
	.size		mrg32k3aM1,(mrg32k3aM1Seq - mrg32k3aM1)
mrg32k3aM1:
        /* <DEDUP_REMOVED lines=144> */
	.type		mrg32k3aM1Seq,@object
	.size		mrg32k3aM1Seq,(mrg32k3aM2 - mrg32k3aM1Seq)
mrg32k3aM1Seq:
        /* <DEDUP_REMOVED lines=144> */
	.type		mrg32k3aM2,@object
	.size		mrg32k3aM2,(mrg32k3aM2Seq - mrg32k3aM2)
mrg32k3aM2:
        /* <DEDUP_REMOVED lines=144> */
	.type		mrg32k3aM2Seq,@object
	.size		mrg32k3aM2Seq,(precalc_xorwow_matrix - mrg32k3aM2Seq)
mrg32k3aM2Seq:
        /* <DEDUP_REMOVED lines=144> */
	.type		precalc_xorwow_matrix,@object
	.size		precalc_xorwow_matrix,(precalc_xorwow_offset_matrix - precalc_xorwow_matrix)
precalc_xorwow_matrix:
        /* <DEDUP_REMOVED lines=6400> */
	.type		precalc_xorwow_offset_matrix,@object
	.size		precalc_xorwow_offset_matrix,(.L_1 - precalc_xorwow_offset_matrix)
precalc_xorwow_offset_matrix:
        /* <DEDUP_REMOVED lines=6400> */
.L_1:


//--------------------- .nv.shared.reserved.0     --------------------------
	.section	.nv.shared.reserved.0,"aw",@nobits
	.weak		__nv_reservedSMEM_offset_0_alias
	.size		__nv_reservedSMEM_offset_0_alias, 0, 64
	.other		__nv_reservedSMEM_offset_0_alias,@"STO_CUDA_RESERVED_SHARED STV_DEFAULT"
__nv_reservedSMEM_offset_0_alias:
	.zero		0
	.zero		64


//--------------------- .nv.constant0._Z3addPiS_S_S_S_S_S_S_S_S_S_S_ --------------------------
	.section	.nv.constant0._Z3addPiS_S_S_S_S_S_S_S_S_S_S_,"a",@progbits
	.sectionflags	@""
	.align	4
.nv.constant0._Z3addPiS_S_S_S_S_S_S_S_S_S_S_:
	.zero		992


//--------------------- SYMBOLS --------------------------

	.type		.nv.reservedSmem.offset0,@object
	.size		.nv.reservedSmem.offset0,0x4
